	.headerflags	@"EF_CUDA_TEXMODE_UNIFIED EF_CUDA_64BIT_ADDRESS EF_CUDA_ACCELERATORS EF_CUDA_SM90 EF_CUDA_VIRTUAL_SM(EF_CUDA_SM90)"
	.elftype	@"ET_EXEC"


//--------------------- .nv.info                  --------------------------
	.section	.nv.info,"",@"SHT_CUDA_INFO"
	.align	4


	//----- nvinfo : EIATTR_REGCOUNT
	.align		4
        /*0000*/ 	.byte	0x04, 0x2f
        /*0002*/ 	.short	(.L_1 - .L_0)
	.align		4
.L_0:
        /*0004*/ 	.word	index@(triton_poi_fused_convolution_div_max_pool2d_with_indices_relu_sub_44)
        /*0008*/ 	.word	0x0000001e


	//----- nvinfo : EIATTR_MIN_STACK_SIZE
	.align		4
.L_1:
        /*000c*/ 	.byte	0x04, 0x12
        /*000e*/ 	.short	(.L_3 - .L_2)
	.align		4
.L_2:
        /*0010*/ 	.word	index@(triton_poi_fused_convolution_div_max_pool2d_with_indices_relu_sub_44)
        /*0014*/ 	.word	0x00000000


	//----- nvinfo : EIATTR_FRAME_SIZE
	.align		4
.L_3:
        /*0018*/ 	.byte	0x04, 0x11
        /*001a*/ 	.short	(.L_5 - .L_4)
	.align		4
.L_4:
        /*001c*/ 	.word	index@(triton_poi_fused_convolution_div_max_pool2d_with_indices_relu_sub_44)
        /*0020*/ 	.word	0x00000000


	//----- nvinfo : EIATTR_MIN_STACK_SIZE
	.align		4
.L_5:
        /*0024*/ 	.byte	0x04, 0x12
        /*0026*/ 	.short	(.L_7 - .L_6)
	.align		4
.L_6:
        /*0028*/ 	.word	index@(triton_poi_fused_convolution_div_max_pool2d_with_indices_relu_sub_44)
        /*002c*/ 	.word	0x00000000
.L_7:


//--------------------- .nv.info.triton_poi_fused_convolution_div_max_pool2d_with_indices_relu_sub_44 --------------------------
	.section	.nv.info.triton_poi_fused_convolution_div_max_pool2d_with_indices_relu_sub_44,"",@"SHT_CUDA_INFO"
	.sectionflags	@""
	.align	4


	//----- nvinfo : EIATTR_CUDA_API_VERSION
	.align		4
        /*0000*/ 	.byte	0x04, 0x37
        /*0002*/ 	.short	(.L_9 - .L_8)
.L_8:
        /*0004*/ 	.word	0x0000007c


	//----- nvinfo : EIATTR_KPARAM_INFO
	.align		4
.L_9:
        /*0008*/ 	.byte	0x04, 0x17
        /*000a*/ 	.short	(.L_11 - .L_10)
.L_10:
        /*000c*/ 	.word	0x00000000
        /*0010*/ 	.short	0x0004
        /*0012*/ 	.short	0x001c
        /*0014*/ 	.byte	0x00, 0xf0, 0x11, 0x00


	//----- nvinfo : EIATTR_KPARAM_INFO
	.align		4
.L_11:
        /*0018*/ 	.byte	0x04, 0x17
        /*001a*/ 	.short	(.L_13 - .L_12)
.L_12:
        /*001c*/ 	.word	0x00000000
        /*0020*/ 	.short	0x0003
        /*0022*/ 	.short	0x0018
        /*0024*/ 	.byte	0x00, 0xf0, 0x11, 0x00


	//----- nvinfo : EIATTR_KPARAM_INFO
	.align		4
.L_13:
        /*0028*/ 	.byte	0x04, 0x17
        /*002a*/ 	.short	(.L_15 - .L_14)
.L_14:
        /*002c*/ 	.word	0x00000000
        /*0030*/ 	.short	0x0002
        /*0032*/ 	.short	0x0010
        /*0034*/ 	.byte	0x00, 0xf4, 0x21, 0x00


	//----- nvinfo : EIATTR_KPARAM_INFO
	.align		4
.L_15:
        /*0038*/ 	.byte	0x04, 0x17
        /*003a*/ 	.short	(.L_17 - .L_16)
.L_16:
        /*003c*/ 	.word	0x00000000
        /*0040*/ 	.short	0x0001
        /*0042*/ 	.short	0x0008
        /*0044*/ 	.byte	0x00, 0xf4, 0x21, 0x00


	//----- nvinfo : EIATTR_KPARAM_INFO
	.align		4
.L_17:
        /*0048*/ 	.byte	0x04, 0x17
        /*004a*/ 	.short	(.L_19 - .L_18)
.L_18:
        /*004c*/ 	.word	0x00000000
        /*0050*/ 	.short	0x0000
        /*0052*/ 	.short	0x0000
        /*0054*/ 	.byte	0x00, 0xf4, 0x21, 0x00


	//----- nvinfo : EIATTR_SPARSE_MMA_MASK
	.align		4
.L_19:
        /*0058*/ 	.byte	0x03, 0x50
        /*005a*/ 	.short	0x0000


	//----- nvinfo : EIATTR_MAXREG_COUNT
	.align		4
        /*005c*/ 	.byte	0x03, 0x1b
        /*005e*/ 	.short	0x00ff


	//----- nvinfo : EIATTR_EXIT_INSTR_OFFSETS
	.align		4
        /*0060*/ 	.byte	0x04, 0x1c
        /*0062*/ 	.short	(.L_21 - .L_20)


	//   ....[0]....
.L_20:
        /*0064*/ 	.word	0x000004a0


	//----- nvinfo : EIATTR_REQNTID
	.align		4
.L_21:
        /*0068*/ 	.byte	0x04, 0x10
        /*006a*/ 	.short	(.L_23 - .L_22)
.L_22:
        /*006c*/ 	.word	0x00000080
        /*0070*/ 	.word	0x00000001
        /*0074*/ 	.word	0x00000001


	//----- nvinfo : EIATTR_CBANK_PARAM_SIZE
	.align		4
.L_23:
        /*0078*/ 	.byte	0x03, 0x19
        /*007a*/ 	.short	0x0020


	//----- nvinfo : EIATTR_PARAM_CBANK
	.align		4
        /*007c*/ 	.byte	0x04, 0x0a
        /*007e*/ 	.short	(.L_25 - .L_24)
	.align		4
.L_24:
        /*0080*/ 	.word	index@(.nv.constant0.triton_poi_fused_convolution_div_max_pool2d_with_indices_relu_sub_44)
        /*0084*/ 	.short	0x0210
        /*0086*/ 	.short	0x0020


	//----- nvinfo : EIATTR_SW_WAR
	.align		4
.L_25:
        /*0088*/ 	.byte	0x04, 0x36
        /*008a*/ 	.short	(.L_27 - .L_26)
.L_26:
        /*008c*/ 	.word	0x00000008
.L_27:


//--------------------- .nv.callgraph             --------------------------
	.section	.nv.callgraph,"",@"SHT_CUDA_CALLGRAPH"
	.align	4
	.sectionentsize	8
	.align		4
        /*0000*/ 	.word	0x00000000
	.align		4
        /*0004*/ 	.word	0xffffffff
	.align		4
        /*0008*/ 	.word	0x00000000
	.align		4
        /*000c*/ 	.word	0xfffffffe
	.align		4
        /*0010*/ 	.word	0x00000000
	.align		4
        /*0014*/ 	.word	0xfffffffd
	.align		4
        /*0018*/ 	.word	0x00000000
	.align		4
        /*001c*/ 	.word	0xfffffffc


//--------------------- .text.triton_poi_fused_convolution_div_max_pool2d_with_indices_relu_sub_44 --------------------------
	.section	.text.triton_poi_fused_convolution_div_max_pool2d_with_indices_relu_sub_44,"ax",@progbits
	.align	128
        .global         triton_poi_fused_convolution_div_max_pool2d_with_indices_relu_sub_44
        .type           triton_poi_fused_convolution_div_max_pool2d_with_indices_relu_sub_44,@function
        .size           triton_poi_fused_convolution_div_max_pool2d_with_indices_relu_sub_44,(.L_x_1 - triton_poi_fused_convolution_div_max_pool2d_with_indices_relu_sub_44)
        .other          triton_poi_fused_convolution_div_max_pool2d_with_indices_relu_sub_44,@"STO_CUDA_ENTRY STV_DEFAULT"
triton_poi_fused_convolution_div_max_pool2d_with_indices_relu_sub_44:
.text.triton_poi_fused_convolution_div_max_pool2d_with_indices_relu_sub_44:
[----:B------:R-:W-:Y:S01]  /*0000*/  LDC R1, c[0x0][0x28] ;  /* 0x00000a00ff017b82 */ /* 0x000fe20000000800 */
[----:B------:R-:W1:Y:S07]  /*0010*/  S2R R0, SR_CTAID.Y ;  /* 0x0000000000007919 */ /* 0x000e6e0000002600 */
[----:B------:R-:W2:Y:S01]  /*0020*/  LDC.64 R2, c[0x0][0x210] ;  /* 0x00008400ff027b82 */ /* 0x000ea20000000a00 */
[----:B------:R-:W-:Y:S01]  /*0030*/  ULDC.64 UR4, c[0x0][0x208] ;  /* 0x0000820000047ab9 */ /* 0x000fe20000000a00 */
[----:B------:R-:W3:Y:S01]  /*0040*/  S2R R4, SR_TID.X ;  /* 0x0000000000047919 */ /* 0x000ee20000002100 */
[----:B------:R-:W4:Y:S05]  /*0050*/  S2R R11, SR_CTAID.X ;  /* 0x00000000000b7919 */ /* 0x000f2a0000002500 */
[----:B------:R-:W5:Y:S01]  /*0060*/  LDC.64 R6, c[0x0][0x218] ;  /* 0x00008600ff067b82 */ /* 0x000f620000000a00 */
[----:B-1----:R-:W-:-:S04]  /*0070*/  SHF.R.S32.HI R5, RZ, 0x1f, R0 ;  /* 0x0000001fff057819 */ /* 0x002fc80000011400 */
[----:B------:R-:W-:Y:S01]  /*0080*/  LEA.HI R5, R5, R0, RZ, 0x9 ;  /* 0x0000000005057211 */ /* 0x000fe200078f48ff */
[----:B---3--:R-:W-:-:S03]  /*0090*/  IMAD.SHL.U32 R4, R4, 0x4, RZ ;  /* 0x0000000404047824 */ /* 0x008fc600078e00ff */
[C---:B------:R-:W-:Y:S02]  /*00a0*/  LOP3.LUT R9, R5.reuse, 0xfffffe00, RZ, 0xc0, !PT ;  /* 0xfffffe0005097812 */ /* 0x040fe400078ec0ff */
[----:B------:R-:W-:Y:S02]  /*00b0*/  SHF.L.U32 R5, R5, 0xc, RZ ;  /* 0x0000000c05057819 */ /* 0x000fe400000006ff */
[----:B------:R-:W-:Y:S01]  /*00c0*/  LOP3.LUT R4, R4, 0x1fc, RZ, 0xc0, !PT ;  /* 0x000001fc04047812 */ /* 0x000fe200078ec0ff */
[----:B------:R-:W-:Y:S01]  /*00d0*/  IMAD.IADD R15, R0, 0x1, -R9 ;  /* 0x00000001000f7824 */ /* 0x000fe200078e0a09 */
[----:B------:R-:W-:Y:S02]  /*00e0*/  LOP3.LUT R8, R5, 0xffe00000, RZ, 0xc0, !PT ;  /* 0xffe0000005087812 */ /* 0x000fe400078ec0ff */
[----:B----4-:R-:W-:-:S03]  /*00f0*/  LEA R5, R11, R4, 0xa ;  /* 0x000000040b057211 */ /* 0x010fc600078e50ff */
[----:B------:R-:W-:-:S05]  /*0100*/  IMAD.IADD R8, R15, 0x1, R8 ;  /* 0x000000010f087824 */ /* 0x000fca00078e0208 */
[----:B------:R-:W-:Y:S01]  /*0110*/  LEA R9, R5, R8, 0x9 ;  /* 0x0000000805097211 */ /* 0x000fe200078e48ff */
[----:B-----5:R-:W-:-:S03]  /*0120*/  IMAD.WIDE R14, R15, 0x4, R6 ;  /* 0x000000040f0e7825 */ /* 0x020fc600078e0206 */
[----:B------:R-:W-:Y:S01]  /*0130*/  IADD3 R11, R9, 0x40000, RZ ;  /* 0x00040000090b7810 */ /* 0x000fe20007ffe0ff */
[C---:B------:R-:W-:Y:S01]  /*0140*/  VIADD R19, R9.reuse, 0x200 ;  /* 0x0000020009137836 */ /* 0x040fe20000000000 */
[----:B------:R-:W-:Y:S01]  /*0150*/  IADD3 R21, R9, 0x400, RZ ;  /* 0x0000040009157810 */ /* 0x000fe20007ffe0ff */
[--C-:B--2---:R-:W-:Y:S01]  /*0160*/  IMAD.WIDE R16, R9, 0x4, R2.reuse ;  /* 0x0000000409107825 */ /* 0x104fe200078e0202 */
[----:B------:R-:W-:Y:S01]  /*0170*/  IADD3 R25, R9, 0x40400, RZ ;  /* 0x0004040009197810 */ /* 0x000fe20007ffe0ff */
[----:B------:R-:W2:Y:S02]  /*0180*/  LDG.E.EL R15, desc[UR4][R14.64] ;  /* 0x000000040e0f7981 */ /* 0x000ea4000c2e1900 */
[----:B------:R-:W-:Y:S02]  /*0190*/  IMAD.WIDE R18, R19, 0x4, R2 ;  /* 0x0000000413127825 */ /* 0x000fe400078e0202 */
[----:B------:R1:W2:Y:S02]  /*01a0*/  LDG.E.EL R4, desc[UR4][R16.64] ;  /* 0x0000000410047981 */ /* 0x0002a4000c2e1900 */
[----:B------:R-:W-:-:S02]  /*01b0*/  VIADD R13, R9, 0x600 ;  /* 0x00000600090d7836 */ /* 0x000fc40000000000 */
[C---:B------:R-:W-:Y:S01]  /*01c0*/  VIADD R23, R9.reuse, 0x40200 ;  /* 0x0004020009177836 */ /* 0x040fe20000000000 */
[----:B------:R3:W4:Y:S01]  /*01d0*/  LDG.E.EL R6, desc[UR4][R18.64] ;  /* 0x0000000412067981 */ /* 0x000722000c2e1900 */
[----:B------:R-:W-:Y:S02]  /*01e0*/  VIADD R27, R9, 0x40600 ;  /* 0x00040600091b7836 */ /* 0x000fe40000000000 */
[----:B------:R-:W-:-:S04]  /*01f0*/  IMAD.WIDE R10, R11, 0x4, R2 ;  /* 0x000000040b0a7825 */ /* 0x000fc800078e0202 */
[--C-:B------:R-:W-:Y:S02]  /*0200*/  IMAD.WIDE R20, R21, 0x4, R2.reuse ;  /* 0x0000000415147825 */ /* 0x100fe400078e0202 */
[----:B------:R-:W5:Y:S02]  /*0210*/  LDG.E.EL R10, desc[UR4][R10.64] ;  /* 0x000000040a0a7981 */ /* 0x000f64000c2e1900 */
[--C-:B------:R-:W-:Y:S02]  /*0220*/  IMAD.WIDE R12, R13, 0x4, R2.reuse ;  /* 0x000000040d0c7825 */ /* 0x100fe400078e0202 */
[----:B------:R3:W5:Y:S02]  /*0230*/  LDG.E.EL R7, desc[UR4][R20.64] ;  /* 0x0000000414077981 */ /* 0x000764000c2e1900 */
[--C-:B-1----:R-:W-:Y:S02]  /*0240*/  IMAD.WIDE R16, R25, 0x4, R2.reuse ;  /* 0x0000000419107825 */ /* 0x102fe400078e0202 */
[----:B------:R-:W5:Y:S02]  /*0250*/  LDG.E.EL R12, desc[UR4][R12.64] ;  /* 0x000000040c0c7981 */ /* 0x000f64000c2e1900 */
[----:B------:R-:W-:-:S02]  /*0260*/  IMAD.WIDE R8, R23, 0x4, R2 ;  /* 0x0000000417087825 */ /* 0x000fc400078e0202 */
[----:B------:R-:W5:Y:S02]  /*0270*/  LDG.E.EL R16, desc[UR4][R16.64] ;  /* 0x0000000410107981 */ /* 0x000f64000c2e1900 */
[----:B---3--:R-:W-:Y:S02]  /*0280*/  IMAD.WIDE R18, R27, 0x4, R2 ;  /* 0x000000041b127825 */ /* 0x008fe400078e0202 */
[----:B------:R-:W3:Y:S01]  /*0290*/  LDG.E.EL R8, desc[UR4][R8.64] ;  /* 0x0000000408087981 */ /* 0x000ee2000c2e1900 */
[----:B------:R-:W1:Y:S03]  /*02a0*/  LDC.64 R2, c[0x0][0x220] ;  /* 0x00008800ff027b82 */ /* 0x000e660000000a00 */
[----:B------:R-:W3:Y:S01]  /*02b0*/  LDG.E.EL R18, desc[UR4][R18.64] ;  /* 0x0000000412127981 */ /* 0x000ee2000c2e1900 */
[----:B0-----:R-:W-:-:S05]  /*02c0*/  LEA R21, R0, R5, 0xc ;  /* 0x0000000500157211 */ /* 0x001fca00078e60ff */
[----:B------:R-:W-:Y:S01]  /*02d0*/  VIADD R23, R21, 0x200 ;  /* 0x0000020015177836 */ /* 0x000fe20000000000 */
[C---:B--2---:R-:W-:Y:S01]  /*02e0*/  FSETP.GEU.AND P0, PT, R15.reuse, -R4, PT ;  /* 0x800000040f00720b */ /* 0x044fe20003f0e000 */
[--C-:B------:R-:W-:Y:S01]  /*02f0*/  FADD R4, R4, R15.reuse ;  /* 0x0000000f04047221 */ /* 0x100fe20000000000 */
[----:B----4-:R-:W-:Y:S01]  /*0300*/  FADD R5, R6, R15 ;  /* 0x0000000f06057221 */ /* 0x010fe20000000000 */
[----:B------:R-:W-:-:S04]  /*0310*/  FSETP.GEU.AND P6, PT, R15, -R6, PT ;  /* 0x800000060f00720b */ /* 0x000fc80003fce000 */
[----:B------:R-:W-:Y:S02]  /*0320*/  SEL R5, R5, RZ, P6 ;  /* 0x000000ff05057207 */ /* 0x000fe40003000000 */
[C---:B-----5:R-:W-:Y:S01]  /*0330*/  FSETP.GEU.AND P3, PT, R15.reuse, -R10, PT ;  /* 0x8000000a0f00720b */ /* 0x060fe20003f6e000 */
[--C-:B------:R-:W-:Y:S01]  /*0340*/  FADD R10, R10, R15.reuse ;  /* 0x0000000f0a0a7221 */ /* 0x100fe20000000000 */
[----:B------:R-:W-:Y:S01]  /*0350*/  FSETP.GEU.AND P1, PT, R15, -R7, PT ;  /* 0x800000070f00720b */ /* 0x000fe20003f2e000 */
[--C-:B------:R-:W-:Y:S01]  /*0360*/  FADD R6, R7, R15.reuse ;  /* 0x0000000f07067221 */ /* 0x100fe20000000000 */
[--C-:B------:R-:W-:Y:S01]  /*0370*/  FADD R7, R12, R15.reuse ;  /* 0x0000000f0c077221 */ /* 0x100fe20000000000 */
[C---:B------:R-:W-:Y:S02]  /*0380*/  FSETP.GEU.AND P2, PT, R15.reuse, -R12, PT ;  /* 0x8000000c0f00720b */ /* 0x040fe40003f4e000 */
[C---:B------:R-:W-:Y:S01]  /*0390*/  FSETP.GEU.AND P5, PT, R15.reuse, -R16, PT ;  /* 0x800000100f00720b */ /* 0x040fe20003fae000 */
[--C-:B------:R-:W-:Y:S01]  /*03a0*/  FADD R16, R16, R15.reuse ;  /* 0x0000000f10107221 */ /* 0x100fe20000000000 */
[--C-:B---3--:R-:W-:Y:S01]  /*03b0*/  FADD R9, R8, R15.reuse ;  /* 0x0000000f08097221 */ /* 0x108fe20000000000 */
[C---:B------:R-:W-:Y:S01]  /*03c0*/  FSETP.GEU.AND P4, PT, R15.reuse, -R8, PT ;  /* 0x800000080f00720b */ /* 0x040fe20003f8e000 */
[----:B------:R-:W-:Y:S01]  /*03d0*/  FADD R11, R18, R15 ;  /* 0x0000000f120b7221 */ /* 0x000fe20000000000 */
[----:B------:R-:W-:Y:S01]  /*03e0*/  FSETP.GEU.AND P6, PT, R15, -R18, PT ;  /* 0x800000120f00720b */ /* 0x000fe20003fce000 */
[----:B-1----:R-:W-:Y:S01]  /*03f0*/  IMAD.WIDE R12, R21, 0x4, R2 ;  /* 0x00000004150c7825 */ /* 0x002fe200078e0202 */
[----:B------:R-:W-:-:S02]  /*0400*/  SEL R4, R4, RZ, P0 ;  /* 0x000000ff04047207 */ /* 0x000fc40000000000 */
[----:B------:R-:W-:Y:S01]  /*0410*/  SEL R6, R6, RZ, P1 ;  /* 0x000000ff06067207 */ /* 0x000fe20000800000 */
[----:B------:R-:W-:Y:S01]  /*0420*/  IMAD.WIDE R2, R23, 0x4, R2 ;  /* 0x0000000417027825 */ /* 0x000fe200078e0202 */
[----:B------:R-:W-:Y:S02]  /*0430*/  SEL R7, R7, RZ, P2 ;  /* 0x000000ff07077207 */ /* 0x000fe40001000000 */
[----:B------:R-:W-:Y:S02]  /*0440*/  SEL R8, R10, RZ, P3 ;  /* 0x000000ff0a087207 */ /* 0x000fe40001800000 */
[----:B------:R-:W-:Y:S02]  /*0450*/  SEL R9, R9, RZ, P4 ;  /* 0x000000ff09097207 */ /* 0x000fe40002000000 */
[----:B------:R-:W-:Y:S02]  /*0460*/  SEL R10, R16, RZ, P5 ;  /* 0x000000ff100a7207 */ /* 0x000fe40002800000 */
[----:B------:R-:W-:Y:S01]  /*0470*/  SEL R11, R11, RZ, P6 ;  /* 0x000000ff0b0b7207 */ /* 0x000fe20003000000 */
[----:B------:R-:W-:Y:S04]  /*0480*/  STG.E.128 desc[UR4][R12.64], R4 ;  /* 0x000000040c007986 */ /* 0x000fe8000c101d04 */
[----:B------:R-:W-:Y:S01]  /*0490*/  STG.E.128 desc[UR4][R2.64], R8 ;  /* 0x0000000802007986 */ /* 0x000fe2000c101d04 */
[----:B------:R-:W-:Y:S05]  /*04a0*/  EXIT ;  /* 0x000000000000794d */ /* 0x000fea0003800000 */
.L_x_0:
[----:B------:R-:W-:-:S00]  /*04b0*/  BRA `(.L_x_0) ;  /* 0xfffffffc00fc7947 */ /* 0x000fc0000383ffff */
[----:B------:R-:W-:-:S00]  /*04c0*/  NOP ;  /* 0x0000000000007918 */ /* 0x000fc00000000000 */
        /* <DEDUP_REMOVED lines=11> */
.L_x_1:


//--------------------- .nv.constant0.triton_poi_fused_convolution_div_max_pool2d_with_indices_relu_sub_44 --------------------------
	.section	.nv.constant0.triton_poi_fused_convolution_div_max_pool2d_with_indices_relu_sub_44,"a",@progbits
	.sectionflags	@""
	.align	4
.nv.constant0.triton_poi_fused_convolution_div_max_pool2d_with_indices_relu_sub_44:
	.zero		560
